	.headerflags	@"EF_CUDA_TEXMODE_UNIFIED EF_CUDA_64BIT_ADDRESS EF_CUDA_ACCELERATORS EF_CUDA_SM90 EF_CUDA_VIRTUAL_SM(EF_CUDA_SM90)"
	.elftype	@"ET_EXEC"


//--------------------- .nv.info                  --------------------------
	.section	.nv.info,"",@"SHT_CUDA_INFO"
	.align	4


	//----- nvinfo : EIATTR_REGCOUNT
	.align		4
        /*0000*/ 	.byte	0x04, 0x2f
        /*0002*/ 	.short	(.L_1 - .L_0)
	.align		4
.L_0:
        /*0004*/ 	.word	index@(triton_poi_fused_constant_pad_nd_relu_59)
        /*0008*/ 	.word	0x0000000c


	//----- nvinfo : EIATTR_MIN_STACK_SIZE
	.align		4
.L_1:
        /*000c*/ 	.byte	0x04, 0x12
        /*000e*/ 	.short	(.L_3 - .L_2)
	.align		4
.L_2:
        /*0010*/ 	.word	index@(triton_poi_fused_constant_pad_nd_relu_59)
        /*0014*/ 	.word	0x00000000


	//----- nvinfo : EIATTR_FRAME_SIZE
	.align		4
.L_3:
        /*0018*/ 	.byte	0x04, 0x11
        /*001a*/ 	.short	(.L_5 - .L_4)
	.align		4
.L_4:
        /*001c*/ 	.word	index@(triton_poi_fused_constant_pad_nd_relu_59)
        /*0020*/ 	.word	0x00000000


	//----- nvinfo : EIATTR_MIN_STACK_SIZE
	.align		4
.L_5:
        /*0024*/ 	.byte	0x04, 0x12
        /*0026*/ 	.short	(.L_7 - .L_6)
	.align		4
.L_6:
        /*0028*/ 	.word	index@(triton_poi_fused_constant_pad_nd_relu_59)
        /*002c*/ 	.word	0x00000000
.L_7:


//--------------------- .nv.info.triton_poi_fused_constant_pad_nd_relu_59 --------------------------
	.section	.nv.info.triton_poi_fused_constant_pad_nd_relu_59,"",@"SHT_CUDA_INFO"
	.sectionflags	@""
	.align	4


	//----- nvinfo : EIATTR_CUDA_API_VERSION
	.align		4
        /*0000*/ 	.byte	0x04, 0x37
        /*0002*/ 	.short	(.L_9 - .L_8)
.L_8:
        /*0004*/ 	.word	0x0000007c


	//----- nvinfo : EIATTR_KPARAM_INFO
	.align		4
.L_9:
        /*0008*/ 	.byte	0x04, 0x17
        /*000a*/ 	.short	(.L_11 - .L_10)
.L_10:
        /*000c*/ 	.word	0x00000000
        /*0010*/ 	.short	0x0002
        /*0012*/ 	.short	0x0010
        /*0014*/ 	.byte	0x00, 0xf0, 0x11, 0x00


	//----- nvinfo : EIATTR_KPARAM_INFO
	.align		4
.L_11:
        /*0018*/ 	.byte	0x04, 0x17
        /*001a*/ 	.short	(.L_13 - .L_12)
.L_12:
        /*001c*/ 	.word	0x00000000
        /*0020*/ 	.short	0x0001
        /*0022*/ 	.short	0x0008
        /*0024*/ 	.byte	0x00, 0xf4, 0x21, 0x00


	//----- nvinfo : EIATTR_KPARAM_INFO
	.align		4
.L_13:
        /*0028*/ 	.byte	0x04, 0x17
        /*002a*/ 	.short	(.L_15 - .L_14)
.L_14:
        /*002c*/ 	.word	0x00000000
        /*0030*/ 	.short	0x0000
        /*0032*/ 	.short	0x0000
        /*0034*/ 	.byte	0x00, 0xf4, 0x21, 0x00


	//----- nvinfo : EIATTR_SPARSE_MMA_MASK
	.align		4
.L_15:
        /*0038*/ 	.byte	0x03, 0x50
        /*003a*/ 	.short	0x0000


	//----- nvinfo : EIATTR_MAXREG_COUNT
	.align		4
        /*003c*/ 	.byte	0x03, 0x1b
        /*003e*/ 	.short	0x00ff


	//----- nvinfo : EIATTR_EXIT_INSTR_OFFSETS
	.align		4
        /*0040*/ 	.byte	0x04, 0x1c
        /*0042*/ 	.short	(.L_17 - .L_16)


	//   ....[0]....
.L_16:
        /*0044*/ 	.word	0x00000300


	//   ....[1]....
        /*0048*/ 	.word	0x00000320


	//----- nvinfo : EIATTR_REQNTID
	.align		4
.L_17:
        /*004c*/ 	.byte	0x04, 0x10
        /*004e*/ 	.short	(.L_19 - .L_18)
.L_18:
        /*0050*/ 	.word	0x00000080
        /*0054*/ 	.word	0x00000001
        /*0058*/ 	.word	0x00000001


	//----- nvinfo : EIATTR_CRS_STACK_SIZE
	.align		4
.L_19:
        /*005c*/ 	.byte	0x04, 0x1e
        /*005e*/ 	.short	(.L_21 - .L_20)
.L_20:
        /*0060*/ 	.word	0x00000000


	//----- nvinfo : EIATTR_CBANK_PARAM_SIZE
	.align		4
.L_21:
        /*0064*/ 	.byte	0x03, 0x19
        /*0066*/ 	.short	0x0014


	//----- nvinfo : EIATTR_PARAM_CBANK
	.align		4
        /*0068*/ 	.byte	0x04, 0x0a
        /*006a*/ 	.short	(.L_23 - .L_22)
	.align		4
.L_22:
        /*006c*/ 	.word	index@(.nv.constant0.triton_poi_fused_constant_pad_nd_relu_59)
        /*0070*/ 	.short	0x0210
        /*0072*/ 	.short	0x0014


	//----- nvinfo : EIATTR_SW_WAR
	.align		4
.L_23:
        /*0074*/ 	.byte	0x04, 0x36
        /*0076*/ 	.short	(.L_25 - .L_24)
.L_24:
        /*0078*/ 	.word	0x00000008
.L_25:


//--------------------- .nv.callgraph             --------------------------
	.section	.nv.callgraph,"",@"SHT_CUDA_CALLGRAPH"
	.align	4
	.sectionentsize	8
	.align		4
        /*0000*/ 	.word	0x00000000
	.align		4
        /*0004*/ 	.word	0xffffffff
	.align		4
        /*0008*/ 	.word	0x00000000
	.align		4
        /*000c*/ 	.word	0xfffffffe
	.align		4
        /*0010*/ 	.word	0x00000000
	.align		4
        /*0014*/ 	.word	0xfffffffd
	.align		4
        /*0018*/ 	.word	0x00000000
	.align		4
        /*001c*/ 	.word	0xfffffffc


//--------------------- .text.triton_poi_fused_constant_pad_nd_relu_59 --------------------------
	.section	.text.triton_poi_fused_constant_pad_nd_relu_59,"ax",@progbits
	.align	128
        .global         triton_poi_fused_constant_pad_nd_relu_59
        .type           triton_poi_fused_constant_pad_nd_relu_59,@function
        .size           triton_poi_fused_constant_pad_nd_relu_59,(.L_x_3 - triton_poi_fused_constant_pad_nd_relu_59)
        .other          triton_poi_fused_constant_pad_nd_relu_59,@"STO_CUDA_ENTRY STV_DEFAULT"
triton_poi_fused_constant_pad_nd_relu_59:
.text.triton_poi_fused_constant_pad_nd_relu_59:
[----:B------:R-:W0:Y:S02]  /*0000*/  LDC R1, c[0x0][0x28] ;  /* 0x00000a00ff017b82 */ /* 0x000e240000000800 */
[----:B------:R-:W1:Y:S01]  /*0010*/  S2R R2, SR_TID.X ;  /* 0x0000000000027919 */ /* 0x000e620000002100 */
[----:B------:R-:W-:Y:S01]  /*0020*/  ULDC.64 UR4, c[0x0][0x210] ;  /* 0x0000840000047ab9 */ /* 0x000fe20000000a00 */
[----:B------:R-:W-:Y:S01]  /*0030*/  BSSY B0, `(.L_x_0) ;  /* 0x0000026000007945 */ /* 0x000fe20003800000 */
[----:B------:R-:W2:Y:S01]  /*0040*/  S2R R3, SR_CTAID.X ;  /* 0x0000000000037919 */ /* 0x000ea20000002500 */
[----:B-1----:R-:W-:-:S05]  /*0050*/  LOP3.LUT R2, R2, 0x7f, RZ, 0xc0, !PT ;  /* 0x0000007f02027812 */ /* 0x002fca00078ec0ff */
[----:B--2---:R-:W-:-:S04]  /*0060*/  IMAD R3, R3, 0x80, R2 ;  /* 0x0000008003037824 */ /* 0x004fc800078e0202 */
[----:B------:R-:W-:-:S04]  /*0070*/  IMAD.HI R2, R3, 0x2e8ba2e9, RZ ;  /* 0x2e8ba2e903027827 */ /* 0x000fc800078e02ff */
[----:B------:R-:W-:Y:S01]  /*0080*/  IMAD.HI R0, R3, 0x3e0f83e1, RZ ;  /* 0x3e0f83e103007827 */ /* 0x000fe200078e02ff */
[----:B------:R-:W-:-:S04]  /*0090*/  SHF.R.U32.HI R7, RZ, 0x1f, R2 ;  /* 0x0000001fff077819 */ /* 0x000fc80000011602 */
[----:B------:R-:W-:Y:S02]  /*00a0*/  SHF.R.U32.HI R5, RZ, 0x1f, R0 ;  /* 0x0000001fff057819 */ /* 0x000fe40000011600 */
[----:B------:R-:W-:Y:S01]  /*00b0*/  LEA.HI.SX32 R4, R2, R7, 0x1b ;  /* 0x0000000702047211 */ /* 0x000fe200078fdaff */
[----:B------:R-:W-:Y:S01]  /*00c0*/  IMAD.MOV.U32 R2, RZ, RZ, RZ ;  /* 0x000000ffff027224 */ /* 0x000fe200078e00ff */
[----:B------:R-:W-:-:S03]  /*00d0*/  LEA.HI.SX32 R7, R0, R5, 0x19 ;  /* 0x0000000500077211 */ /* 0x000fc600078fcaff */
[----:B------:R-:W-:-:S04]  /*00e0*/  IMAD.HI R6, R4, 0x55555556, RZ ;  /* 0x5555555604067827 */ /* 0x000fc800078e02ff */
[----:B------:R-:W-:Y:S01]  /*00f0*/  IMAD.HI R8, R7, 0x55555556, RZ ;  /* 0x5555555607087827 */ /* 0x000fe200078e02ff */
[----:B------:R-:W-:-:S03]  /*0100*/  LEA.HI R9, R6, R6, RZ, 0x1 ;  /* 0x0000000606097211 */ /* 0x000fc600078f08ff */
[----:B------:R-:W-:Y:S01]  /*0110*/  IMAD.HI R0, R3, -0x5a814afd, R2 ;  /* 0xa57eb50303007827 */ /* 0x000fe200078e0202 */
[----:B------:R-:W-:-:S03]  /*0120*/  LEA.HI R8, R8, R8, RZ, 0x1 ;  /* 0x0000000808087211 */ /* 0x000fc600078f08ff */
[----:B------:R-:W-:Y:S01]  /*0130*/  IMAD R9, R9, -0x3, R4 ;  /* 0xfffffffd09097824 */ /* 0x000fe200078e0204 */
[----:B------:R-:W-:Y:S01]  /*0140*/  SHF.R.U32.HI R5, RZ, 0x1f, R0 ;  /* 0x0000001fff057819 */ /* 0x000fe20000011600 */
[----:B------:R-:W-:Y:S02]  /*0150*/  IMAD R8, R8, -0x3, R7 ;  /* 0xfffffffd08087824 */ /* 0x000fe400078e0207 */
[----:B------:R-:W-:Y:S01]  /*0160*/  IMAD R7, R7, -0x210, R3 ;  /* 0xfffffdf007077824 */ /* 0x000fe200078e0203 */
[----:B------:R-:W-:Y:S02]  /*0170*/  LEA.HI.SX32 R0, R0, R5, 0x16 ;  /* 0x0000000500007211 */ /* 0x000fe400078fb2ff */
[----:B------:R-:W-:Y:S01]  /*0180*/  VIMNMX R9, R9, R8, PT ;  /* 0x0000000809097248 */ /* 0x000fe20003fe0100 */
[----:B------:R-:W1:Y:S01]  /*0190*/  LDC.64 R4, c[0x0][0x218] ;  /* 0x00008600ff047b82 */ /* 0x000e620000000a00 */
[----:B------:R-:W-:Y:S01]  /*01a0*/  IMAD R8, R8, 0x160, RZ ;  /* 0x0000016008087824 */ /* 0x000fe200078e02ff */
[----:B------:R-:W-:Y:S01]  /*01b0*/  SHF.R.S32.HI R6, RZ, 0x1f, R7 ;  /* 0x0000001fff067819 */ /* 0x000fe20000011407 */
[----:B------:R-:W-:Y:S01]  /*01c0*/  IMAD R0, R0, 0x2c0, RZ ;  /* 0x000002c000007824 */ /* 0x000fe200078e02ff */
[----:B------:R-:W-:-:S04]  /*01d0*/  ISETP.GT.AND P0, PT, R9, RZ, PT ;  /* 0x000000ff0900720c */ /* 0x000fc80003f04270 */
[----:B------:R-:W-:Y:S02]  /*01e0*/  ISETP.LT.AND P1, PT, R3, 0x18c0, P0 ;  /* 0x000018c00300780c */ /* 0x000fe40000721270 */
[--C-:B------:R-:W-:Y:S02]  /*01f0*/  IADD3 R9, P2, P3, R8, R7, R0.reuse ;  /* 0x0000000708097210 */ /* 0x100fe40007b5e000 */
[----:B------:R-:W-:Y:S01]  /*0200*/  SHF.R.S32.HI R7, RZ, 0x1f, R0 ;  /* 0x0000001fff077819 */ /* 0x000fe20000011400 */
[----:B------:R-:W-:Y:S01]  /*0210*/  IMAD.MOV.U32 R0, RZ, RZ, RZ ;  /* 0x000000ffff007224 */ /* 0x000fe200078e00ff */
[----:B------:R-:W-:-:S04]  /*0220*/  SHF.R.S32.HI R8, RZ, 0x1f, R8 ;  /* 0x0000001fff087819 */ /* 0x000fc80000011408 */
[----:B------:R-:W-:Y:S02]  /*0230*/  IADD3.X R8, R8, R6, R7, P2, P3 ;  /* 0x0000000608087210 */ /* 0x000fe400017e6407 */
[----:B------:R-:W-:-:S04]  /*0240*/  LEA R6, P2, R9, UR4, 0x2 ;  /* 0x0000000409067c11 */ /* 0x000fc8000f8410ff */
[----:B------:R-:W-:Y:S01]  /*0250*/  LEA.HI.X R7, R9, UR5, R8, 0x2, P2 ;  /* 0x0000000509077c11 */ /* 0x000fe200090f1408 */
[----:B------:R-:W-:Y:S01]  /*0260*/  ULDC.64 UR4, c[0x0][0x208] ;  /* 0x0000820000047ab9 */ /* 0x000fe20000000a00 */
[----:B-1----:R-:W-:Y:S07]  /*0270*/  @!P1 BRA `(.L_x_1) ;  /* 0x0000000000049947 */ /* 0x002fee0003800000 */
[----:B------:R1:W5:Y:S02]  /*0280*/  LDG.E R0, desc[UR4][R6.64+-0x840] ;  /* 0xfff7c00406007981 */ /* 0x000364000c1e1900 */
.L_x_1:
[----:B------:R-:W-:Y:S05]  /*0290*/  BSYNC B0 ;  /* 0x0000000000007941 */ /* 0x000fea0003800000 */
.L_x_0:
[C---:B------:R-:W-:Y:S01]  /*02a0*/  ISETP.GE.AND P2, PT, R3.reuse, 0x18c0, PT ;  /* 0x000018c00300780c */ /* 0x040fe20003f46270 */
[----:B------:R-:W-:Y:S01]  /*02b0*/  IMAD.WIDE R4, R3, 0x4, R4 ;  /* 0x0000000403047825 */ /* 0x000fe200078e0204 */
[----:B-----5:R-:W-:-:S04]  /*02c0*/  SEL R0, R0, RZ, P1 ;  /* 0x000000ff00007207 */ /* 0x020fc80000800000 */
[----:B------:R-:W-:-:S04]  /*02d0*/  FSETP.GEU.AND P1, PT, R0, RZ, PT ;  /* 0x000000ff0000720b */ /* 0x000fc80003f2e000 */
[----:B------:R-:W-:-:S04]  /*02e0*/  FSEL R0, R0, RZ, P1 ;  /* 0x000000ff00007208 */ /* 0x000fc80000800000 */
[----:B------:R-:W-:Y:S01]  /*02f0*/  SEL R3, R0, RZ, P0 ;  /* 0x000000ff00037207 */ /* 0x000fe20000000000 */
[----:B------:R-:W-:Y:S06]  /*0300*/  @P2 EXIT ;  /* 0x000000000000294d */ /* 0x000fec0003800000 */
[----:B------:R-:W-:Y:S01]  /*0310*/  STG.E desc[UR4][R4.64], R3 ;  /* 0x0000000304007986 */ /* 0x000fe2000c101904 */
[----:B------:R-:W-:Y:S05]  /*0320*/  EXIT ;  /* 0x000000000000794d */ /* 0x000fea0003800000 */
.L_x_2:
[----:B------:R-:W-:-:S00]  /*0330*/  BRA `(.L_x_2) ;  /* 0xfffffffc00fc7947 */ /* 0x000fc0000383ffff */
[----:B------:R-:W-:-:S00]  /*0340*/  NOP ;  /* 0x0000000000007918 */ /* 0x000fc00000000000 */
        /* <DEDUP_REMOVED lines=11> */
.L_x_3:


//--------------------- .nv.constant0.triton_poi_fused_constant_pad_nd_relu_59 --------------------------
	.section	.nv.constant0.triton_poi_fused_constant_pad_nd_relu_59,"a",@progbits
	.sectionflags	@""
	.align	4
.nv.constant0.triton_poi_fused_constant_pad_nd_relu_59:
	.zero		548
